//
// Generated by NVIDIA NVVM Compiler
//
// Compiler Build ID: CL-36424714
// Cuda compilation tools, release 13.0, V13.0.88
// Based on NVVM 20.0.0
//

.version 9.0
.target sm_100
.address_size 64

	// .globl	_Z7kernel1PfS_i
// _ZZ7kernel1PfS_iE6s_data has been demoted
// _ZZ7kernel2PfS_iE6s_data has been demoted
// _ZZ7kernel3PfS_iE6s_data has been demoted

.visible .entry _Z7kernel1PfS_i(
	.param .u64 .ptr .align 1 _Z7kernel1PfS_i_param_0,
	.param .u64 .ptr .align 1 _Z7kernel1PfS_i_param_1,
	.param .u32 _Z7kernel1PfS_i_param_2
)
{
	.reg .pred 	%p<8>;
	.reg .b32 	%r<18>;
	.reg .b32 	%f<6>;
	.reg .b64 	%rd<9>;
	// demoted variable
	.shared .align 4 .b8 _ZZ7kernel1PfS_iE6s_data[4096];
	ld.param.u64 	%rd1, [_Z7kernel1PfS_i_param_0];
	ld.param.u64 	%rd2, [_Z7kernel1PfS_i_param_1];
	ld.param.u32 	%r8, [_Z7kernel1PfS_i_param_2];
	mov.u32 	%r1, %tid.x;
	mov.u32 	%r2, %ctaid.x;
	mov.u32 	%r3, %ntid.x;
	mad.lo.s32 	%r4, %r2, %r3, %r1;
	setp.ge.u32 	%p1, %r4, %r8;
	shl.b32 	%r9, %r1, 2;
	mov.u32 	%r10, _ZZ7kernel1PfS_iE6s_data;
	add.s32 	%r5, %r10, %r9;
	@%p1 bra 	$L__BB0_2;
	cvta.to.global.u64 	%rd3, %rd1;
	mul.wide.u32 	%rd4, %r4, 4;
	add.s64 	%rd5, %rd3, %rd4;
	ld.global.f32 	%f1, [%rd5];
	st.shared.f32 	[%r5], %f1;
$L__BB0_2:
	bar.sync 	0;
	setp.lt.u32 	%p2, %r3, 2;
	@%p2 bra 	$L__BB0_7;
	mov.b32 	%r17, 1;
$L__BB0_4:
	shl.b32 	%r7, %r17, 1;
	add.s32 	%r12, %r7, -1;
	and.b32  	%r13, %r12, %r1;
	setp.ne.s32 	%p3, %r13, 0;
	add.s32 	%r14, %r17, %r4;
	setp.ge.u32 	%p4, %r14, %r8;
	or.pred  	%p5, %p4, %p3;
	@%p5 bra 	$L__BB0_6;
	shl.b32 	%r15, %r17, 2;
	add.s32 	%r16, %r5, %r15;
	ld.shared.f32 	%f2, [%r16];
	ld.shared.f32 	%f3, [%r5];
	add.f32 	%f4, %f2, %f3;
	st.shared.f32 	[%r5], %f4;
$L__BB0_6:
	bar.sync 	0;
	setp.lt.u32 	%p6, %r7, %r3;
	mov.u32 	%r17, %r7;
	@%p6 bra 	$L__BB0_4;
$L__BB0_7:
	setp.ne.s32 	%p7, %r1, 0;
	@%p7 bra 	$L__BB0_9;
	ld.shared.f32 	%f5, [_ZZ7kernel1PfS_iE6s_data];
	cvta.to.global.u64 	%rd6, %rd2;
	mul.wide.u32 	%rd7, %r2, 4;
	add.s64 	%rd8, %rd6, %rd7;
	st.global.f32 	[%rd8], %f5;
$L__BB0_9:
	ret;

}
	// .globl	_Z7kernel2PfS_i
.visible .entry _Z7kernel2PfS_i(
	.param .u64 .ptr .align 1 _Z7kernel2PfS_i_param_0,
	.param .u64 .ptr .align 1 _Z7kernel2PfS_i_param_1,
	.param .u32 _Z7kernel2PfS_i_param_2
)
{
	.reg .pred 	%p<7>;
	.reg .b32 	%r<23>;
	.reg .b32 	%f<6>;
	.reg .b64 	%rd<9>;
	// demoted variable
	.shared .align 4 .b8 _ZZ7kernel2PfS_iE6s_data[4096];
	ld.param.u64 	%rd1, [_Z7kernel2PfS_i_param_0];
	ld.param.u64 	%rd2, [_Z7kernel2PfS_i_param_1];
	ld.param.u32 	%r11, [_Z7kernel2PfS_i_param_2];
	mov.u32 	%r1, %tid.x;
	mov.u32 	%r2, %ctaid.x;
	mov.u32 	%r3, %ntid.x;
	mul.lo.s32 	%r4, %r2, %r3;
	add.s32 	%r5, %r4, %r1;
	setp.ge.u32 	%p1, %r5, %r11;
	@%p1 bra 	$L__BB1_2;
	cvta.to.global.u64 	%rd3, %rd1;
	mul.wide.u32 	%rd4, %r5, 4;
	add.s64 	%rd5, %rd3, %rd4;
	ld.global.f32 	%f1, [%rd5];
	shl.b32 	%r12, %r1, 2;
	mov.u32 	%r13, _ZZ7kernel2PfS_iE6s_data;
	add.s32 	%r14, %r13, %r12;
	st.shared.f32 	[%r14], %f1;
$L__BB1_2:
	bar.sync 	0;
	setp.lt.u32 	%p2, %r3, 2;
	@%p2 bra 	$L__BB1_8;
	shl.b32 	%r6, %r1, 1;
	mov.b32 	%r22, 1;
$L__BB1_4:
	mul.lo.s32 	%r8, %r22, %r6;
	add.s32 	%r9, %r8, %r22;
	setp.ge.u32 	%p3, %r9, %r3;
	@%p3 bra 	$L__BB1_7;
	add.s32 	%r16, %r9, %r4;
	setp.ge.u32 	%p4, %r16, %r11;
	@%p4 bra 	$L__BB1_7;
	shl.b32 	%r17, %r9, 2;
	mov.u32 	%r18, _ZZ7kernel2PfS_iE6s_data;
	add.s32 	%r19, %r18, %r17;
	ld.shared.f32 	%f2, [%r19];
	shl.b32 	%r20, %r8, 2;
	add.s32 	%r21, %r18, %r20;
	ld.shared.f32 	%f3, [%r21];
	add.f32 	%f4, %f2, %f3;
	st.shared.f32 	[%r21], %f4;
$L__BB1_7:
	bar.sync 	0;
	shl.b32 	%r22, %r22, 1;
	setp.lt.u32 	%p5, %r22, %r3;
	@%p5 bra 	$L__BB1_4;
$L__BB1_8:
	setp.ne.s32 	%p6, %r1, 0;
	@%p6 bra 	$L__BB1_10;
	ld.shared.f32 	%f5, [_ZZ7kernel2PfS_iE6s_data];
	cvta.to.global.u64 	%rd6, %rd2;
	mul.wide.u32 	%rd7, %r2, 4;
	add.s64 	%rd8, %rd6, %rd7;
	st.global.f32 	[%rd8], %f5;
$L__BB1_10:
	ret;

}
	// .globl	_Z7kernel3PfS_i
.visible .entry _Z7kernel3PfS_i(
	.param .u64 .ptr .align 1 _Z7kernel3PfS_i_param_0,
	.param .u64 .ptr .align 1 _Z7kernel3PfS_i_param_1,
	.param .u32 _Z7kernel3PfS_i_param_2
)
{
	.reg .pred 	%p<8>;
	.reg .b32 	%r<15>;
	.reg .b32 	%f<6>;
	.reg .b64 	%rd<9>;
	// demoted variable
	.shared .align 4 .b8 _ZZ7kernel3PfS_iE6s_data[4096];
	ld.param.u64 	%rd1, [_Z7kernel3PfS_i_param_0];
	ld.param.u64 	%rd2, [_Z7kernel3PfS_i_param_1];
	ld.param.u32 	%r8, [_Z7kernel3PfS_i_param_2];
	mov.u32 	%r1, %tid.x;
	mov.u32 	%r2, %ctaid.x;
	mov.u32 	%r14, %ntid.x;
	mad.lo.s32 	%r4, %r2, %r14, %r1;
	setp.ge.u32 	%p1, %r4, %r8;
	shl.b32 	%r9, %r1, 2;
	mov.u32 	%r10, _ZZ7kernel3PfS_iE6s_data;
	add.s32 	%r5, %r10, %r9;
	@%p1 bra 	$L__BB2_2;
	cvta.to.global.u64 	%rd3, %rd1;
	mul.wide.u32 	%rd4, %r4, 4;
	add.s64 	%rd5, %rd3, %rd4;
	ld.global.f32 	%f1, [%rd5];
	st.shared.f32 	[%r5], %f1;
$L__BB2_2:
	bar.sync 	0;
	setp.lt.u32 	%p2, %r14, 2;
	@%p2 bra 	$L__BB2_6;
$L__BB2_3:
	shr.u32 	%r7, %r14, 1;
	setp.ge.u32 	%p3, %r1, %r7;
	add.s32 	%r11, %r7, %r4;
	setp.ge.u32 	%p4, %r11, %r8;
	or.pred  	%p5, %p3, %p4;
	@%p5 bra 	$L__BB2_5;
	shl.b32 	%r12, %r7, 2;
	add.s32 	%r13, %r5, %r12;
	ld.shared.f32 	%f2, [%r13];
	ld.shared.f32 	%f3, [%r5];
	add.f32 	%f4, %f2, %f3;
	st.shared.f32 	[%r5], %f4;
$L__BB2_5:
	bar.sync 	0;
	setp.gt.u32 	%p6, %r14, 3;
	mov.u32 	%r14, %r7;
	@%p6 bra 	$L__BB2_3;
$L__BB2_6:
	setp.ne.s32 	%p7, %r1, 0;
	@%p7 bra 	$L__BB2_8;
	ld.shared.f32 	%f5, [_ZZ7kernel3PfS_iE6s_data];
	cvta.to.global.u64 	%rd6, %rd2;
	mul.wide.u32 	%rd7, %r2, 4;
	add.s64 	%rd8, %rd6, %rd7;
	st.global.f32 	[%rd8], %f5;
$L__BB2_8:
	ret;

}


// ===== COMPILED SASS (sm_100) =====

	.target	sm_100

	.elftype	@"ET_EXEC"


//--------------------- .note.nv.tkinfo           --------------------------
	.section	.note.nv.tkinfo,"",@"SHT_NOTE"
	.sectionflags	@"SHF_NOTE_NV_TKINFO"
	.tkinfo
        /*0018*/ 	.word	0x00000002
        /*0030*/ 	.string	""
        /*0030*/ 	.string	"ptxas"
        /*0030*/ 	.string	"Cuda compilation tools, release 13.0, V13.0.88"
        /*0030*/ 	.string	"Build cuda_13.0.r13.0/compiler.36424714_0"
        /*0030*/ 	.string	"-arch sm_100 -m 64 "



//--------------------- .note.nv.cuinfo           --------------------------
	.section	.note.nv.cuinfo,"",@"SHT_NOTE"
	.sectionflags	@"SHF_NOTE_NV_CUINFO"
        /*0018*/ 	.short	0x0002
        /*001a*/ 	.short	0x0064
        /*001c*/ 	.short	0x0082
	.zero		2


//--------------------- .nv.info                  --------------------------
	.section	.nv.info,"",@"SHT_CUDA_INFO"
	.align	4


	//----- nvinfo : EIATTR_REGCOUNT
	.align		4
        /*0000*/ 	.byte	0x04, 0x2f
        /*0002*/ 	.short	(.L_1 - .L_0)
	.align		4
.L_0:
        /*0004*/ 	.word	index@(_Z7kernel1PfS_i)
        /*0008*/ 	.word	0x0000000c


	//----- nvinfo : EIATTR_FRAME_SIZE
	.align		4
.L_1:
        /*000c*/ 	.byte	0x04, 0x11
        /*000e*/ 	.short	(.L_3 - .L_2)
	.align		4
.L_2:
        /*0010*/ 	.word	index@(_Z7kernel1PfS_i)
        /*0014*/ 	.word	0x00000000


	//----- nvinfo : EIATTR_REGCOUNT
	.align		4
.L_3:
        /*0018*/ 	.byte	0x04, 0x2f
        /*001a*/ 	.short	(.L_5 - .L_4)
	.align		4
.L_4:
        /*001c*/ 	.word	index@(_Z7kernel2PfS_i)
        /*0020*/ 	.word	0x0000000c


	//----- nvinfo : EIATTR_FRAME_SIZE
	.align		4
.L_5:
        /*0024*/ 	.byte	0x04, 0x11
        /*0026*/ 	.short	(.L_7 - .L_6)
	.align		4
.L_6:
        /*0028*/ 	.word	index@(_Z7kernel2PfS_i)
        /*002c*/ 	.word	0x00000000


	//----- nvinfo : EIATTR_REGCOUNT
	.align		4
.L_7:
        /*0030*/ 	.byte	0x04, 0x2f
        /*0032*/ 	.short	(.L_9 - .L_8)
	.align		4
.L_8:
        /*0034*/ 	.word	index@(_Z7kernel3PfS_i)
        /*0038*/ 	.word	0x0000000c


	//----- nvinfo : EIATTR_FRAME_SIZE
	.align		4
.L_9:
        /*003c*/ 	.byte	0x04, 0x11
        /*003e*/ 	.short	(.L_11 - .L_10)
	.align		4
.L_10:
        /*0040*/ 	.word	index@(_Z7kernel3PfS_i)
        /*0044*/ 	.word	0x00000000


	//----- nvinfo : EIATTR_MIN_STACK_SIZE
	.align		4
.L_11:
        /*0048*/ 	.byte	0x04, 0x12
        /*004a*/ 	.short	(.L_13 - .L_12)
	.align		4
.L_12:
        /*004c*/ 	.word	index@(_Z7kernel3PfS_i)
        /*0050*/ 	.word	0x00000000


	//----- nvinfo : EIATTR_MIN_STACK_SIZE
	.align		4
.L_13:
        /*0054*/ 	.byte	0x04, 0x12
        /*0056*/ 	.short	(.L_15 - .L_14)
	.align		4
.L_14:
        /*0058*/ 	.word	index@(_Z7kernel2PfS_i)
        /*005c*/ 	.word	0x00000000


	//----- nvinfo : EIATTR_MIN_STACK_SIZE
	.align		4
.L_15:
        /*0060*/ 	.byte	0x04, 0x12
        /*0062*/ 	.short	(.L_17 - .L_16)
	.align		4
.L_16:
        /*0064*/ 	.word	index@(_Z7kernel1PfS_i)
        /*0068*/ 	.word	0x00000000
.L_17:


//--------------------- .nv.compat                --------------------------
	.section	.nv.compat,"",@"SHT_CUDA_COMPAT_INFO"
	.align	4
        /*0000*/ 	.byte	0x02, 0x09, 0x00, 0x00, 0x02, 0x02, 0x01, 0x00, 0x02, 0x05, 0x05, 0x00, 0x03, 0x07, 0x01, 0x01
        /*0010*/ 	.byte	0x02, 0x03, 0x00, 0x00, 0x02, 0x06, 0x01, 0x00, 0x04, 0x0b, 0x08, 0x00, 0x09, 0x00, 0x00, 0x00
        /*0020*/ 	.byte	0x00, 0x00, 0x00, 0x00


//--------------------- .nv.info._Z7kernel3PfS_i  --------------------------
	.section	.nv.info._Z7kernel3PfS_i,"",@"SHT_CUDA_INFO"
	.sectionflags	@""
	.align	4


	//----- nvinfo : EIATTR_CUDA_API_VERSION
	.align		4
        /*0000*/ 	.byte	0x04, 0x37
        /*0002*/ 	.short	(.L_19 - .L_18)
.L_18:
        /*0004*/ 	.word	0x00000082


	//----- nvinfo : EIATTR_KPARAM_INFO
	.align		4
.L_19:
        /*0008*/ 	.byte	0x04, 0x17
        /*000a*/ 	.short	(.L_21 - .L_20)
.L_20:
        /*000c*/ 	.word	0x00000000
        /*0010*/ 	.short	0x0002
        /*0012*/ 	.short	0x0010
        /*0014*/ 	.byte	0x00, 0xf0, 0x11, 0x00


	//----- nvinfo : EIATTR_KPARAM_INFO
	.align		4
.L_21:
        /*0018*/ 	.byte	0x04, 0x17
        /*001a*/ 	.short	(.L_23 - .L_22)
.L_22:
        /*001c*/ 	.word	0x00000000
        /*0020*/ 	.short	0x0001
        /*0022*/ 	.short	0x0008
        /*0024*/ 	.byte	0x00, 0xf5, 0x21, 0x00


	//----- nvinfo : EIATTR_KPARAM_INFO
	.align		4
.L_23:
        /*0028*/ 	.byte	0x04, 0x17
        /*002a*/ 	.short	(.L_25 - .L_24)
.L_24:
        /*002c*/ 	.word	0x00000000
        /*0030*/ 	.short	0x0000
        /*0032*/ 	.short	0x0000
        /*0034*/ 	.byte	0x00, 0xf5, 0x21, 0x00


	//----- nvinfo : EIATTR_SPARSE_MMA_MASK
	.align		4
.L_25:
        /*0038*/ 	.byte	0x03, 0x50
        /*003a*/ 	.short	0x0000


	//----- nvinfo : EIATTR_MAXREG_COUNT
	.align		4
        /*003c*/ 	.byte	0x03, 0x1b
        /*003e*/ 	.short	0x00ff


	//----- nvinfo : EIATTR_NUM_BARRIERS
	.align		4
        /*0040*/ 	.byte	0x02, 0x4c
        /*0042*/ 	.byte	0x01
	.zero		1


	//----- nvinfo : EIATTR_MERCURY_ISA_VERSION
	.align		4
        /*0044*/ 	.byte	0x03, 0x5f
        /*0046*/ 	.short	0x0101


	//----- nvinfo : EIATTR_VRC_CTA_INIT_COUNT
	.align		4
        /*0048*/ 	.byte	0x02, 0x4a
	.zero		1
	.zero		1


	//----- nvinfo : EIATTR_EXIT_INSTR_OFFSETS
	.align		4
        /*004c*/ 	.byte	0x04, 0x1c
        /*004e*/ 	.short	(.L_27 - .L_26)


	//   ....[0]....
.L_26:
        /*0050*/ 	.word	0x00000240


	//   ....[1]....
        /*0054*/ 	.word	0x000002c0


	//----- nvinfo : EIATTR_CBANK_PARAM_SIZE
	.align		4
.L_27:
        /*0058*/ 	.byte	0x03, 0x19
        /*005a*/ 	.short	0x0014


	//----- nvinfo : EIATTR_PARAM_CBANK
	.align		4
        /*005c*/ 	.byte	0x04, 0x0a
        /*005e*/ 	.short	(.L_29 - .L_28)
	.align		4
.L_28:
        /*0060*/ 	.word	index@(.nv.constant0._Z7kernel3PfS_i)
        /*0064*/ 	.short	0x0380
        /*0066*/ 	.short	0x0014


	//----- nvinfo : EIATTR_SW_WAR
	.align		4
.L_29:
        /*0068*/ 	.byte	0x04, 0x36
        /*006a*/ 	.short	(.L_31 - .L_30)
.L_30:
        /*006c*/ 	.word	0x00000008
.L_31:


//--------------------- .nv.info._Z7kernel2PfS_i  --------------------------
	.section	.nv.info._Z7kernel2PfS_i,"",@"SHT_CUDA_INFO"
	.sectionflags	@""
	.align	4


	//----- nvinfo : EIATTR_CUDA_API_VERSION
	.align		4
        /*0000*/ 	.byte	0x04, 0x37
        /*0002*/ 	.short	(.L_33 - .L_32)
.L_32:
        /*0004*/ 	.word	0x00000082


	//----- nvinfo : EIATTR_KPARAM_INFO
	.align		4
.L_33:
        /*0008*/ 	.byte	0x04, 0x17
        /*000a*/ 	.short	(.L_35 - .L_34)
.L_34:
        /*000c*/ 	.word	0x00000000
        /*0010*/ 	.short	0x0002
        /*0012*/ 	.short	0x0010
        /*0014*/ 	.byte	0x00, 0xf0, 0x11, 0x00


	//----- nvinfo : EIATTR_KPARAM_INFO
	.align		4
.L_35:
        /*0018*/ 	.byte	0x04, 0x17
        /*001a*/ 	.short	(.L_37 - .L_36)
.L_36:
        /*001c*/ 	.word	0x00000000
        /*0020*/ 	.short	0x0001
        /*0022*/ 	.short	0x0008
        /*0024*/ 	.byte	0x00, 0xf5, 0x21, 0x00


	//----- nvinfo : EIATTR_KPARAM_INFO
	.align		4
.L_37:
        /*0028*/ 	.byte	0x04, 0x17
        /*002a*/ 	.short	(.L_39 - .L_38)
.L_38:
        /*002c*/ 	.word	0x00000000
        /*0030*/ 	.short	0x0000
        /*0032*/ 	.short	0x0000
        /*0034*/ 	.byte	0x00, 0xf5, 0x21, 0x00


	//----- nvinfo : EIATTR_SPARSE_MMA_MASK
	.align		4
.L_39:
        /*0038*/ 	.byte	0x03, 0x50
        /*003a*/ 	.short	0x0000


	//----- nvinfo : EIATTR_MAXREG_COUNT
	.align		4
        /*003c*/ 	.byte	0x03, 0x1b
        /*003e*/ 	.short	0x00ff


	//----- nvinfo : EIATTR_NUM_BARRIERS
	.align		4
        /*0040*/ 	.byte	0x02, 0x4c
        /*0042*/ 	.byte	0x01
	.zero		1


	//----- nvinfo : EIATTR_MERCURY_ISA_VERSION
	.align		4
        /*0044*/ 	.byte	0x03, 0x5f
        /*0046*/ 	.short	0x0101


	//----- nvinfo : EIATTR_VRC_CTA_INIT_COUNT
	.align		4
        /*0048*/ 	.byte	0x02, 0x4a
	.zero		1
	.zero		1


	//----- nvinfo : EIATTR_EXIT_INSTR_OFFSETS
	.align		4
        /*004c*/ 	.byte	0x04, 0x1c
        /*004e*/ 	.short	(.L_41 - .L_40)


	//   ....[0]....
.L_40:
        /*0050*/ 	.word	0x00000300


	//   ....[1]....
        /*0054*/ 	.word	0x00000380


	//----- nvinfo : EIATTR_CRS_STACK_SIZE
	.align		4
.L_41:
        /*0058*/ 	.byte	0x04, 0x1e
        /*005a*/ 	.short	(.L_43 - .L_42)
.L_42:
        /*005c*/ 	.word	0x00000000


	//----- nvinfo : EIATTR_CBANK_PARAM_SIZE
	.align		4
.L_43:
        /*0060*/ 	.byte	0x03, 0x19
        /*0062*/ 	.short	0x0014


	//----- nvinfo : EIATTR_PARAM_CBANK
	.align		4
        /*0064*/ 	.byte	0x04, 0x0a
        /*0066*/ 	.short	(.L_45 - .L_44)
	.align		4
.L_44:
        /*0068*/ 	.word	index@(.nv.constant0._Z7kernel2PfS_i)
        /*006c*/ 	.short	0x0380
        /*006e*/ 	.short	0x0014


	//----- nvinfo : EIATTR_SW_WAR
	.align		4
.L_45:
        /*0070*/ 	.byte	0x04, 0x36
        /*0072*/ 	.short	(.L_47 - .L_46)
.L_46:
        /*0074*/ 	.word	0x00000008
.L_47:


//--------------------- .nv.info._Z7kernel1PfS_i  --------------------------
	.section	.nv.info._Z7kernel1PfS_i,"",@"SHT_CUDA_INFO"
	.sectionflags	@""
	.align	4


	//----- nvinfo : EIATTR_CUDA_API_VERSION
	.align		4
        /*0000*/ 	.byte	0x04, 0x37
        /*0002*/ 	.short	(.L_49 - .L_48)
.L_48:
        /*0004*/ 	.word	0x00000082


	//----- nvinfo : EIATTR_KPARAM_INFO
	.align		4
.L_49:
        /*0008*/ 	.byte	0x04, 0x17
        /*000a*/ 	.short	(.L_51 - .L_50)
.L_50:
        /*000c*/ 	.word	0x00000000
        /*0010*/ 	.short	0x0002
        /*0012*/ 	.short	0x0010
        /*0014*/ 	.byte	0x00, 0xf0, 0x11, 0x00


	//----- nvinfo : EIATTR_KPARAM_INFO
	.align		4
.L_51:
        /*0018*/ 	.byte	0x04, 0x17
        /*001a*/ 	.short	(.L_53 - .L_52)
.L_52:
        /*001c*/ 	.word	0x00000000
        /*0020*/ 	.short	0x0001
        /*0022*/ 	.short	0x0008
        /*0024*/ 	.byte	0x00, 0xf5, 0x21, 0x00


	//----- nvinfo : EIATTR_KPARAM_INFO
	.align		4
.L_53:
        /*0028*/ 	.byte	0x04, 0x17
        /*002a*/ 	.short	(.L_55 - .L_54)
.L_54:
        /*002c*/ 	.word	0x00000000
        /*0030*/ 	.short	0x0000
        /*0032*/ 	.short	0x0000
        /*0034*/ 	.byte	0x00, 0xf5, 0x21, 0x00


	//----- nvinfo : EIATTR_SPARSE_MMA_MASK
	.align		4
.L_55:
        /*0038*/ 	.byte	0x03, 0x50
        /*003a*/ 	.short	0x0000


	//----- nvinfo : EIATTR_MAXREG_COUNT
	.align		4
        /*003c*/ 	.byte	0x03, 0x1b
        /*003e*/ 	.short	0x00ff


	//----- nvinfo : EIATTR_NUM_BARRIERS
	.align		4
        /*0040*/ 	.byte	0x02, 0x4c
        /*0042*/ 	.byte	0x01
	.zero		1


	//----- nvinfo : EIATTR_MERCURY_ISA_VERSION
	.align		4
        /*0044*/ 	.byte	0x03, 0x5f
        /*0046*/ 	.short	0x0101


	//----- nvinfo : EIATTR_VRC_CTA_INIT_COUNT
	.align		4
        /*0048*/ 	.byte	0x02, 0x4a
	.zero		1
	.zero		1


	//----- nvinfo : EIATTR_EXIT_INSTR_OFFSETS
	.align		4
        /*004c*/ 	.byte	0x04, 0x1c
        /*004e*/ 	.short	(.L_57 - .L_56)


	//   ....[0]....
.L_56:
        /*0050*/ 	.word	0x00000250


	//   ....[1]....
        /*0054*/ 	.word	0x000002d0


	//----- nvinfo : EIATTR_CBANK_PARAM_SIZE
	.align		4
.L_57:
        /*0058*/ 	.byte	0x03, 0x19
        /*005a*/ 	.short	0x0014


	//----- nvinfo : EIATTR_PARAM_CBANK
	.align		4
        /*005c*/ 	.byte	0x04, 0x0a
        /*005e*/ 	.short	(.L_59 - .L_58)
	.align		4
.L_58:
        /*0060*/ 	.word	index@(.nv.constant0._Z7kernel1PfS_i)
        /*0064*/ 	.short	0x0380
        /*0066*/ 	.short	0x0014


	//----- nvinfo : EIATTR_SW_WAR
	.align		4
.L_59:
        /*0068*/ 	.byte	0x04, 0x36
        /*006a*/ 	.short	(.L_61 - .L_60)
.L_60:
        /*006c*/ 	.word	0x00000008
.L_61:


//--------------------- .nv.callgraph             --------------------------
	.section	.nv.callgraph,"",@"SHT_CUDA_CALLGRAPH"
	.align	4
	.sectionentsize	8
	.align		4
        /*0000*/ 	.word	0x00000000
	.align		4
        /*0004*/ 	.word	0xffffffff
	.align		4
        /*0008*/ 	.word	0x00000000
	.align		4
        /*000c*/ 	.word	0xfffffffe
	.align		4
        /*0010*/ 	.word	0x00000000
	.align		4
        /*0014*/ 	.word	0xfffffffd
	.align		4
        /*0018*/ 	.word	0x00000000
	.align		4
        /*001c*/ 	.word	0xfffffffc


//--------------------- .text._Z7kernel3PfS_i     --------------------------
	.section	.text._Z7kernel3PfS_i,"ax",@progbits
	.align	128
        .global         _Z7kernel3PfS_i
        .type           _Z7kernel3PfS_i,@function
        .size           _Z7kernel3PfS_i,(.L_x_13 - _Z7kernel3PfS_i)
        .other          _Z7kernel3PfS_i,@"STO_CUDA_ENTRY STV_DEFAULT"
_Z7kernel3PfS_i:
.text._Z7kernel3PfS_i:
[----:B------:R-:W-:Y:S01]  /*0000*/  LDC R1, c[0x0][0x37c] ;  /* 0x0000df00ff017b82 */ /* 0x000fe20000000800 */
[----:B------:R-:W0:Y:S01]  /*0010*/  S2R R6, SR_TID.X ;  /* 0x0000000000067919 */ /* 0x000e220000002100 */
[----:B------:R-:W0:Y:S01]  /*0020*/  LDCU UR8, c[0x0][0x360] ;  /* 0x00006c00ff0877ac */ /* 0x000e220008000800 */
[----:B------:R-:W0:Y:S01]  /*0030*/  S2R R7, SR_CTAID.X ;  /* 0x0000000000077919 */ /* 0x000e220000002500 */
[----:B------:R-:W1:Y:S01]  /*0040*/  LDCU UR4, c[0x0][0x390] ;  /* 0x00007200ff0477ac */ /* 0x000e620008000800 */
[----:B------:R-:W2:Y:S01]  /*0050*/  LDCU.64 UR6, c[0x0][0x358] ;  /* 0x00006b00ff0677ac */ /* 0x000ea20008000a00 */
[----:B0-----:R-:W-:-:S05]  /*0060*/  IMAD R5, R7, UR8, R6 ;  /* 0x0000000807057c24 */ /* 0x001fca000f8e0206 */
[----:B-1----:R-:W-:-:S13]  /*0070*/  ISETP.GE.U32.AND P0, PT, R5, UR4, PT ;  /* 0x0000000405007c0c */ /* 0x002fda000bf06070 */
[----:B------:R-:W0:Y:S02]  /*0080*/  @!P0 LDC.64 R2, c[0x0][0x380] ;  /* 0x0000e000ff028b82 */ /* 0x000e240000000a00 */
[----:B0-----:R-:W-:-:S06]  /*0090*/  @!P0 IMAD.WIDE.U32 R2, R5, 0x4, R2 ;  /* 0x0000000405028825 */ /* 0x001fcc00078e0002 */
[----:B--2---:R-:W2:Y:S01]  /*00a0*/  @!P0 LDG.E R3, desc[UR6][R2.64] ;  /* 0x0000000602038981 */ /* 0x004ea2000c1e1900 */
[----:B------:R-:W0:Y:S01]  /*00b0*/  S2UR UR5, SR_CgaCtaId ;  /* 0x00000000000579c3 */ /* 0x000e220000008800 */
[----:B------:R-:W-:Y:S01]  /*00c0*/  IMAD.U32 R4, RZ, RZ, UR8 ;  /* 0x00000008ff047e24 */ /* 0x000fe2000f8e00ff */
[----:B------:R-:W-:Y:S01]  /*00d0*/  UMOV UR4, 0x400 ;  /* 0x0000040000047882 */ /* 0x000fe20000000000 */
[----:B------:R-:W-:-:S03]  /*00e0*/  ISETP.NE.AND P1, PT, R6, RZ, PT ;  /* 0x000000ff0600720c */ /* 0x000fc60003f25270 */
[----:B------:R-:W-:Y:S01]  /*00f0*/  ISETP.GE.U32.AND P2, PT, R4, 0x2, PT ;  /* 0x000000020400780c */ /* 0x000fe20003f46070 */
[----:B0-----:R-:W-:-:S06]  /*0100*/  ULEA UR4, UR5, UR4, 0x18 ;  /* 0x0000000405047291 */ /* 0x001fcc000f8ec0ff */
[----:B------:R-:W-:-:S05]  /*0110*/  LEA R0, R6, UR4, 0x2 ;  /* 0x0000000406007c11 */ /* 0x000fca000f8e10ff */
[----:B--2---:R0:W-:Y:S01]  /*0120*/  @!P0 STS [R0], R3 ;  /* 0x0000000300008388 */ /* 0x0041e20000000800 */
[----:B------:R-:W-:Y:S06]  /*0130*/  BAR.SYNC.DEFER_BLOCKING 0x0 ;  /* 0x0000000000007b1d */ /* 0x000fec0000010000 */
[----:B------:R-:W-:Y:S05]  /*0140*/  @!P2 BRA `(.L_x_0) ;  /* 0x00000000003ca947 */ /* 0x000fea0003800000 */
[----:B------:R-:W1:Y:S01]  /*0150*/  LDCU UR4, c[0x0][0x390] ;  /* 0x00007200ff0477ac */ /* 0x000e620008000800 */
[----:B------:R-:W-:Y:S01]  /*0160*/  NOP ;  /* 0x0000000000007918 */ /* 0x000fe20000000000 */
.L_x_1:
[----:B------:R-:W-:-:S05]  /*0170*/  SHF.R.U32.HI R9, RZ, 0x1, R4 ;  /* 0x00000001ff097819 */ /* 0x000fca0000011604 */
[----:B------:R-:W-:-:S05]  /*0180*/  IMAD.IADD R2, R5, 0x1, R9 ;  /* 0x0000000105027824 */ /* 0x000fca00078e0209 */
[----:B-1----:R-:W-:-:S04]  /*0190*/  ISETP.GE.U32.AND P0, PT, R2, UR4, PT ;  /* 0x0000000402007c0c */ /* 0x002fc8000bf06070 */
[----:B------:R-:W-:-:S13]  /*01a0*/  ISETP.GE.U32.OR P0, PT, R6, R9, P0 ;  /* 0x000000090600720c */ /* 0x000fda0000706470 */
[----:B------:R-:W-:Y:S01]  /*01b0*/  @!P0 IMAD R2, R9, 0x4, R0 ;  /* 0x0000000409028824 */ /* 0x000fe200078e0200 */
[----:B0-----:R-:W-:Y:S05]  /*01c0*/  @!P0 LDS R3, [R0] ;  /* 0x0000000000038984 */ /* 0x001fea0000000800 */
[----:B------:R-:W0:Y:S02]  /*01d0*/  @!P0 LDS R2, [R2] ;  /* 0x0000000002028984 */ /* 0x000e240000000800 */
[----:B0-----:R-:W-:-:S05]  /*01e0*/  @!P0 FADD R3, R2, R3 ;  /* 0x0000000302038221 */ /* 0x001fca0000000000 */
[----:B------:R2:W-:Y:S01]  /*01f0*/  @!P0 STS [R0], R3 ;  /* 0x0000000300008388 */ /* 0x0005e20000000800 */
[----:B------:R-:W-:Y:S01]  /*0200*/  BAR.SYNC.DEFER_BLOCKING 0x0 ;  /* 0x0000000000007b1d */ /* 0x000fe20000010000 */
[----:B------:R-:W-:Y:S01]  /*0210*/  ISETP.GT.U32.AND P0, PT, R4, 0x3, PT ;  /* 0x000000030400780c */ /* 0x000fe20003f04070 */
[----:B------:R-:W-:-:S12]  /*0220*/  IMAD.MOV.U32 R4, RZ, RZ, R9 ;  /* 0x000000ffff047224 */ /* 0x000fd800078e0009 */
[----:B--2---:R-:W-:Y:S05]  /*0230*/  @P0 BRA `(.L_x_1) ;  /* 0xfffffffc00cc0947 */ /* 0x004fea000383ffff */
.L_x_0:
[----:B------:R-:W-:Y:S05]  /*0240*/  @P1 EXIT ;  /* 0x000000000000194d */ /* 0x000fea0003800000 */
[----:B------:R-:W1:Y:S01]  /*0250*/  S2UR UR5, SR_CgaCtaId ;  /* 0x00000000000579c3 */ /* 0x000e620000008800 */
[----:B------:R-:W-:-:S07]  /*0260*/  UMOV UR4, 0x400 ;  /* 0x0000040000047882 */ /* 0x000fce0000000000 */
[----:B0-----:R-:W0:Y:S01]  /*0270*/  LDC.64 R2, c[0x0][0x388] ;  /* 0x0000e200ff027b82 */ /* 0x001e220000000a00 */
[----:B-1----:R-:W-:Y:S01]  /*0280*/  ULEA UR4, UR5, UR4, 0x18 ;  /* 0x0000000405047291 */ /* 0x002fe2000f8ec0ff */
[----:B0-----:R-:W-:-:S08]  /*0290*/  IMAD.WIDE.U32 R2, R7, 0x4, R2 ;  /* 0x0000000407027825 */ /* 0x001fd000078e0002 */
[----:B------:R-:W0:Y:S04]  /*02a0*/  LDS R5, [UR4] ;  /* 0x00000004ff057984 */ /* 0x000e280008000800 */
[----:B0-----:R-:W-:Y:S01]  /*02b0*/  STG.E desc[UR6][R2.64], R5 ;  /* 0x0000000502007986 */ /* 0x001fe2000c101906 */
[----:B------:R-:W-:Y:S05]  /*02c0*/  EXIT ;  /* 0x000000000000794d */ /* 0x000fea0003800000 */
.L_x_2:
[----:B------:R-:W-:-:S00]  /*02d0*/  BRA `(.L_x_2) ;  /* 0xfffffffc00fc7947 */ /* 0x000fc0000383ffff */
[----:B------:R-:W-:-:S00]  /*02e0*/  NOP ;  /* 0x0000000000007918 */ /* 0x000fc00000000000 */
        /* <DEDUP_REMOVED lines=9> */
.L_x_13:


//--------------------- .text._Z7kernel2PfS_i     --------------------------
	.section	.text._Z7kernel2PfS_i,"ax",@progbits
	.align	128
        .global         _Z7kernel2PfS_i
        .type           _Z7kernel2PfS_i,@function
        .size           _Z7kernel2PfS_i,(.L_x_14 - _Z7kernel2PfS_i)
        .other          _Z7kernel2PfS_i,@"STO_CUDA_ENTRY STV_DEFAULT"
_Z7kernel2PfS_i:
.text._Z7kernel2PfS_i:
[----:B------:R-:W-:Y:S01]  /*0000*/  LDC R1, c[0x0][0x37c] ;  /* 0x0000df00ff017b82 */ /* 0x000fe20000000800 */
[----:B------:R-:W0:Y:S01]  /*0010*/  S2R R9, SR_CTAID.X ;  /* 0x0000000000097919 */ /* 0x000e220000002500 */
[----:B------:R-:W0:Y:S01]  /*0020*/  LDCU UR7, c[0x0][0x360] ;  /* 0x00006c00ff0777ac */ /* 0x000e220008000800 */
[----:B------:R-:W-:Y:S01]  /*0030*/  BSSY.RECONVERGENT B0, `(.L_x_3) ;  /* 0x0000010000007945 */ /* 0x000fe20003800200 */
[----:B------:R-:W1:Y:S01]  /*0040*/  S2R R7, SR_TID.X ;  /* 0x0000000000077919 */ /* 0x000e620000002100 */
[----:B------:R-:W2:Y:S01]  /*0050*/  LDCU UR4, c[0x0][0x390] ;  /* 0x00007200ff0477ac */ /* 0x000ea20008000800 */
[----:B------:R-:W3:Y:S01]  /*0060*/  LDCU.64 UR8, c[0x0][0x358] ;  /* 0x00006b00ff0877ac */ /* 0x000ee20008000a00 */
[----:B0-----:R-:W-:-:S04]  /*0070*/  IMAD R0, R9, UR7, RZ ;  /* 0x0000000709007c24 */ /* 0x001fc8000f8e02ff */
[----:B-1----:R-:W-:-:S05]  /*0080*/  IMAD.IADD R5, R0, 0x1, R7 ;  /* 0x0000000100057824 */ /* 0x002fca00078e0207 */
[----:B--2---:R-:W-:-:S13]  /*0090*/  ISETP.GE.U32.AND P0, PT, R5, UR4, PT ;  /* 0x0000000405007c0c */ /* 0x004fda000bf06070 */
[----:B---3--:R-:W-:Y:S05]  /*00a0*/  @P0 BRA `(.L_x_4) ;  /* 0x0000000000200947 */ /* 0x008fea0003800000 */
[----:B------:R-:W0:Y:S02]  /*00b0*/  LDC.64 R2, c[0x0][0x380] ;  /* 0x0000e000ff027b82 */ /* 0x000e240000000a00 */
[----:B0-----:R-:W-:-:S06]  /*00c0*/  IMAD.WIDE.U32 R2, R5, 0x4, R2 ;  /* 0x0000000405027825 */ /* 0x001fcc00078e0002 */
[----:B------:R-:W2:Y:S01]  /*00d0*/  LDG.E R2, desc[UR8][R2.64] ;  /* 0x0000000802027981 */ /* 0x000ea2000c1e1900 */
[----:B------:R-:W0:Y:S01]  /*00e0*/  S2UR UR5, SR_CgaCtaId ;  /* 0x00000000000579c3 */ /* 0x000e220000008800 */
[----:B------:R-:W-:Y:S02]  /*00f0*/  UMOV UR4, 0x400 ;  /* 0x0000040000047882 */ /* 0x000fe40000000000 */
[----:B0-----:R-:W-:-:S06]  /*0100*/  ULEA UR4, UR5, UR4, 0x18 ;  /* 0x0000000405047291 */ /* 0x001fcc000f8ec0ff */
[----:B------:R-:W-:-:S05]  /*0110*/  LEA R5, R7, UR4, 0x2 ;  /* 0x0000000407057c11 */ /* 0x000fca000f8e10ff */
[----:B--2---:R0:W-:Y:S02]  /*0120*/  STS [R5], R2 ;  /* 0x0000000205007388 */ /* 0x0041e40000000800 */
.L_x_4:
[----:B------:R-:W-:Y:S05]  /*0130*/  BSYNC.RECONVERGENT B0 ;  /* 0x0000000000007941 */ /* 0x000fea0003800200 */
.L_x_3:
[----:B------:R-:W-:Y:S01]  /*0140*/  BAR.SYNC.DEFER_BLOCKING 0x0 ;  /* 0x0000000000007b1d */ /* 0x000fe20000010000 */
[----:B------:R-:W-:-:S09]  /*0150*/  UISETP.GE.U32.AND UP0, UPT, UR7, 0x2, UPT ;  /* 0x000000020700788c */ /* 0x000fd2000bf06070 */
[----:B------:R-:W-:Y:S05]  /*0160*/  BRA.U !UP0, `(.L_x_5) ;  /* 0x0000000108607547 */ /* 0x000fea000b800000 */
[----:B------:R-:W-:Y:S01]  /*0170*/  IMAD.SHL.U32 R6, R7, 0x2, RZ ;  /* 0x0000000207067824 */ /* 0x000fe200078e00ff */
[----:B------:R-:W1:Y:S01]  /*0180*/  LDCU UR10, c[0x0][0x390] ;  /* 0x00007200ff0a77ac */ /* 0x000e620008000800 */
[----:B------:R-:W-:-:S05]  /*0190*/  UMOV UR6, 0x1 ;  /* 0x0000000100067882 */ /* 0x000fca0000000000 */
.L_x_8:
[----:B0-----:R-:W-:Y:S01]  /*01a0*/  IMAD R3, R6, UR6, RZ ;  /* 0x0000000606037c24 */ /* 0x001fe2000f8e02ff */
[----:B------:R-:W-:Y:S04]  /*01b0*/  BSSY.RECONVERGENT B0, `(.L_x_6) ;  /* 0x000000f000007945 */ /* 0x000fe80003800200 */
[----:B0-----:R-:W-:-:S05]  /*01c0*/  IADD3 R5, PT, PT, R3, UR6, RZ ;  /* 0x0000000603057c10 */ /* 0x001fca000fffe0ff */
[----:B------:R-:W-:-:S05]  /*01d0*/  IMAD.IADD R2, R0, 0x1, R5 ;  /* 0x0000000100027824 */ /* 0x000fca00078e0205 */
[----:B-1----:R-:W-:-:S04]  /*01e0*/  ISETP.GE.U32.AND P0, PT, R2, UR10, PT ;  /* 0x0000000a02007c0c */ /* 0x002fc8000bf06070 */
[----:B------:R-:W-:-:S13]  /*01f0*/  ISETP.GE.U32.OR P0, PT, R5, UR7, P0 ;  /* 0x0000000705007c0c */ /* 0x000fda0008706470 */
[----:B------:R-:W-:Y:S05]  /*0200*/  @P0 BRA `(.L_x_7) ;  /* 0x0000000000240947 */ /* 0x000fea0003800000 */
[----:B------:R-:W0:Y:S01]  /*0210*/  S2UR UR5, SR_CgaCtaId ;  /* 0x00000000000579c3 */ /* 0x000e220000008800 */
[----:B------:R-:W-:Y:S02]  /*0220*/  UMOV UR4, 0x400 ;  /* 0x0000040000047882 */ /* 0x000fe40000000000 */
[----:B0-----:R-:W-:-:S06]  /*0230*/  ULEA UR4, UR5, UR4, 0x18 ;  /* 0x0000000405047291 */ /* 0x001fcc000f8ec0ff */
[----:B------:R-:W-:Y:S02]  /*0240*/  LEA R2, R5, UR4, 0x2 ;  /* 0x0000000405027c11 */ /* 0x000fe4000f8e10ff */
[----:B------:R-:W-:-:S04]  /*0250*/  LEA R3, R3, UR4, 0x2 ;  /* 0x0000000403037c11 */ /* 0x000fc8000f8e10ff */
[----:B------:R-:W-:Y:S04]  /*0260*/  LDS R2, [R2] ;  /* 0x0000000002027984 */ /* 0x000fe80000000800 */
[----:B------:R-:W0:Y:S02]  /*0270*/  LDS R5, [R3] ;  /* 0x0000000003057984 */ /* 0x000e240000000800 */
[----:B0-----:R-:W-:-:S05]  /*0280*/  FADD R4, R2, R5 ;  /* 0x0000000502047221 */ /* 0x001fca0000000000 */
[----:B------:R0:W-:Y:S02]  /*0290*/  STS [R3], R4 ;  /* 0x0000000403007388 */ /* 0x0001e40000000800 */
.L_x_7:
[----:B------:R-:W-:Y:S05]  /*02a0*/  BSYNC.RECONVERGENT B0 ;  /* 0x0000000000007941 */ /* 0x000fea0003800200 */
.L_x_6:
[----:B------:R-:W-:Y:S01]  /*02b0*/  BAR.SYNC.DEFER_BLOCKING 0x0 ;  /* 0x0000000000007b1d */ /* 0x000fe20000010000 */
[----:B------:R-:W-:-:S04]  /*02c0*/  USHF.L.U32 UR6, UR6, 0x1, URZ ;  /* 0x0000000106067899 */ /* 0x000fc800080006ff */
[----:B------:R-:W-:-:S09]  /*02d0*/  UISETP.GE.U32.AND UP0, UPT, UR6, UR7, UPT ;  /* 0x000000070600728c */ /* 0x000fd2000bf06070 */
[----:B------:R-:W-:Y:S05]  /*02e0*/  BRA.U !UP0, `(.L_x_8) ;  /* 0xfffffffd08ac7547 */ /* 0x000fea000b83ffff */
.L_x_5:
[----:B------:R-:W-:-:S13]  /*02f0*/  ISETP.NE.AND P0, PT, R7, RZ, PT ;  /* 0x000000ff0700720c */ /* 0x000fda0003f05270 */
        /* <DEDUP_REMOVED lines=9> */
.L_x_9:
        /* <DEDUP_REMOVED lines=15> */
.L_x_14:


//--------------------- .text._Z7kernel1PfS_i     --------------------------
	.section	.text._Z7kernel1PfS_i,"ax",@progbits
	.align	128
        .global         _Z7kernel1PfS_i
        .type           _Z7kernel1PfS_i,@function
        .size           _Z7kernel1PfS_i,(.L_x_15 - _Z7kernel1PfS_i)
        .other          _Z7kernel1PfS_i,@"STO_CUDA_ENTRY STV_DEFAULT"
_Z7kernel1PfS_i:
.text._Z7kernel1PfS_i:
        /* <DEDUP_REMOVED lines=12> */
[----:B------:R-:W-:Y:S01]  /*00c0*/  UMOV UR4, 0x400 ;  /* 0x0000040000047882 */ /* 0x000fe20000000000 */
[----:B------:R-:W-:Y:S01]  /*00d0*/  UISETP.GE.U32.AND UP0, UPT, UR8, 0x2, UPT ;  /* 0x000000020800788c */ /* 0x000fe2000bf06070 */
[----:B------:R-:W-:Y:S01]  /*00e0*/  ISETP.NE.AND P1, PT, R4, RZ, PT ;  /* 0x000000ff0400720c */ /* 0x000fe20003f25270 */
[----:B0-----:R-:W-:-:S06]  /*00f0*/  ULEA UR4, UR5, UR4, 0x18 ;  /* 0x0000000405047291 */ /* 0x001fcc000f8ec0ff */
[----:B------:R-:W-:-:S05]  /*0100*/  LEA R0, R4, UR4, 0x2 ;  /* 0x0000000404007c11 */ /* 0x000fca000f8e10ff */
[----:B--2---:R0:W-:Y:S01]  /*0110*/  @!P0 STS [R0], R3 ;  /* 0x0000000300008388 */ /* 0x0041e20000000800 */
[----:B------:R-:W-:Y:S06]  /*0120*/  BAR.SYNC.DEFER_BLOCKING 0x0 ;  /* 0x0000000000007b1d */ /* 0x000fec0000010000 */
[----:B------:R-:W-:Y:S05]  /*0130*/  BRA.U !UP0, `(.L_x_10) ;  /* 0x0000000108447547 */ /* 0x000fea000b800000 */
[----:B------:R-:W-:Y:S01]  /*0140*/  IMAD.MOV.U32 R2, RZ, RZ, 0x1 ;  /* 0x00000001ff027424 */ /* 0x000fe200078e00ff */
[----:B------:R-:W1:Y:S01]  /*0150*/  LDCU UR4, c[0x0][0x390] ;  /* 0x00007200ff0477ac */ /* 0x000e620008000800 */
[----:B------:R-:W-:-:S05]  /*0160*/  NOP ;  /* 0x0000000000007918 */ /* 0x000fca0000000000 */
.L_x_11:
[----:B------:R-:W-:Y:S02]  /*0170*/  IMAD.SHL.U32 R6, R2, 0x2, RZ ;  /* 0x0000000202067824 */ /* 0x000fe400078e00ff */
[----:B------:R-:W-:-:S03]  /*0180*/  IMAD.IADD R7, R5, 0x1, R2 ;  /* 0x0000000105077824 */ /* 0x000fc600078e0202 */
[----:B0-----:R-:W-:-:S04]  /*0190*/  IADD3 R3, PT, PT, R6, -0x1, RZ ;  /* 0xffffffff06037810 */ /* 0x001fc80007ffe0ff */
[----:B------:R-:W-:-:S04]  /*01a0*/  LOP3.LUT P0, RZ, R3, R4, RZ, 0xc0, !PT ;  /* 0x0000000403ff7212 */ /* 0x000fc8000780c0ff */
[----:B-1----:R-:W-:-:S13]  /*01b0*/  ISETP.GE.U32.OR P0, PT, R7, UR4, P0 ;  /* 0x0000000407007c0c */ /* 0x002fda0008706470 */
[----:B------:R-:W-:Y:S02]  /*01c0*/  @!P0 LEA R3, R2, R0, 0x2 ;  /* 0x0000000002038211 */ /* 0x000fe400078e10ff */
[----:B------:R-:W-:Y:S04]  /*01d0*/  @!P0 LDS R2, [R0] ;  /* 0x0000000000028984 */ /* 0x000fe80000000800 */
[----:B------:R-:W0:Y:S02]  /*01e0*/  @!P0 LDS R3, [R3] ;  /* 0x0000000003038984 */ /* 0x000e240000000800 */
[----:B0-----:R-:W-:Y:S01]  /*01f0*/  @!P0 FADD R7, R3, R2 ;  /* 0x0000000203078221 */ /* 0x001fe20000000000 */
[----:B------:R-:W-:-:S04]  /*0200*/  IMAD.MOV.U32 R2, RZ, RZ, R6 ;  /* 0x000000ffff027224 */ /* 0x000fc800078e0006 */
[----:B------:R2:W-:Y:S01]  /*0210*/  @!P0 STS [R0], R7 ;  /* 0x0000000700008388 */ /* 0x0005e20000000800 */
[----:B------:R-:W-:Y:S01]  /*0220*/  BAR.SYNC.DEFER_BLOCKING 0x0 ;  /* 0x0000000000007b1d */ /* 0x000fe20000010000 */
[----:B------:R-:W-:-:S13]  /*0230*/  ISETP.GE.U32.AND P0, PT, R6, UR8, PT ;  /* 0x0000000806007c0c */ /* 0x000fda000bf06070 */
[----:B--2---:R-:W-:Y:S05]  /*0240*/  @!P0 BRA `(.L_x_11) ;  /* 0xfffffffc00c88947 */ /* 0x004fea000383ffff */
.L_x_10:
        /* <DEDUP_REMOVED lines=9> */
.L_x_12:
        /* <DEDUP_REMOVED lines=10> */
.L_x_15:


//--------------------- .nv.shared._Z7kernel3PfS_i --------------------------
	.section	.nv.shared._Z7kernel3PfS_i,"aw",@nobits
	.sectionflags	@""
	.align	4
.nv.shared._Z7kernel3PfS_i:
	.zero		5120


//--------------------- .nv.shared.reserved.0     --------------------------
	.section	.nv.shared.reserved.0,"aw",@nobits
	.weak		__nv_reservedSMEM_offset_0_alias
	.size		__nv_reservedSMEM_offset_0_alias, 0, 64
	.other		__nv_reservedSMEM_offset_0_alias,@"STO_CUDA_RESERVED_SHARED STV_DEFAULT"
__nv_reservedSMEM_offset_0_alias:
	.zero		0
	.zero		64


//--------------------- .nv.shared._Z7kernel2PfS_i --------------------------
	.section	.nv.shared._Z7kernel2PfS_i,"aw",@nobits
	.sectionflags	@""
	.align	4
.nv.shared._Z7kernel2PfS_i:
	.zero		5120


//--------------------- .nv.shared._Z7kernel1PfS_i --------------------------
	.section	.nv.shared._Z7kernel1PfS_i,"aw",@nobits
	.sectionflags	@""
	.align	4
.nv.shared._Z7kernel1PfS_i:
	.zero		5120


//--------------------- .nv.constant0._Z7kernel3PfS_i --------------------------
	.section	.nv.constant0._Z7kernel3PfS_i,"a",@progbits
	.sectionflags	@""
	.align	4
.nv.constant0._Z7kernel3PfS_i:
	.zero		916


//--------------------- .nv.constant0._Z7kernel2PfS_i --------------------------
	.section	.nv.constant0._Z7kernel2PfS_i,"a",@progbits
	.sectionflags	@""
	.align	4
.nv.constant0._Z7kernel2PfS_i:
	.zero		916


//--------------------- .nv.constant0._Z7kernel1PfS_i --------------------------
	.section	.nv.constant0._Z7kernel1PfS_i,"a",@progbits
	.sectionflags	@""
	.align	4
.nv.constant0._Z7kernel1PfS_i:
	.zero		916


//--------------------- SYMBOLS --------------------------

	.type		.nv.reservedSmem.offset0,@object
	.size		.nv.reservedSmem.offset0,0x4
	.type		.nv.reservedSmem.cap,@object
	.size		.nv.reservedSmem.cap,0x4
